//
// Generated by NVIDIA NVVM Compiler
//
// Compiler Build ID: CL-36424714
// Cuda compilation tools, release 13.0, V13.0.88
// Based on NVVM 20.0.0
//

.version 9.0
.target sm_100
.address_size 64

	// .globl	_Z26matrixVectorMultiplicationPiS_S_i

.visible .entry _Z26matrixVectorMultiplicationPiS_S_i(
	.param .u64 .ptr .align 1 _Z26matrixVectorMultiplicationPiS_S_i_param_0,
	.param .u64 .ptr .align 1 _Z26matrixVectorMultiplicationPiS_S_i_param_1,
	.param .u64 .ptr .align 1 _Z26matrixVectorMultiplicationPiS_S_i_param_2,
	.param .u32 _Z26matrixVectorMultiplicationPiS_S_i_param_3
)
{
	.reg .pred 	%p<2>;
	.reg .b32 	%r<77>;
	.reg .b64 	%rd<16>;

	ld.param.u64 	%rd6, [_Z26matrixVectorMultiplicationPiS_S_i_param_0];
	ld.param.u64 	%rd7, [_Z26matrixVectorMultiplicationPiS_S_i_param_1];
	ld.param.u64 	%rd8, [_Z26matrixVectorMultiplicationPiS_S_i_param_2];
	cvta.to.global.u64 	%rd9, %rd8;
	cvta.to.global.u64 	%rd10, %rd7;
	cvta.to.global.u64 	%rd11, %rd6;
	mov.u32 	%r7, %ctaid.x;
	mov.u32 	%r8, %ntid.x;
	mov.u32 	%r9, %tid.x;
	mad.lo.s32 	%r10, %r7, %r8, %r9;
	mul.wide.s32 	%rd12, %r10, 4;
	add.s64 	%rd1, %rd9, %rd12;
	shl.b32 	%r75, %r10, 8;
	add.s64 	%rd2, %rd11, 32;
	add.s64 	%rd15, %rd10, 32;
	mov.b32 	%r76, 0;
$L__BB0_1:
	mul.wide.s32 	%rd13, %r75, 4;
	add.s64 	%rd14, %rd2, %rd13;
	ld.global.u32 	%r11, [%rd14+-32];
	ld.global.u32 	%r12, [%rd15+-32];
	mul.lo.s32 	%r13, %r12, %r11;
	atom.global.add.u32 	%r14, [%rd1], %r13;
	ld.global.u32 	%r15, [%rd14+-28];
	ld.global.u32 	%r16, [%rd15+-28];
	mul.lo.s32 	%r17, %r16, %r15;
	atom.global.add.u32 	%r18, [%rd1], %r17;
	ld.global.u32 	%r19, [%rd14+-24];
	ld.global.u32 	%r20, [%rd15+-24];
	mul.lo.s32 	%r21, %r20, %r19;
	atom.global.add.u32 	%r22, [%rd1], %r21;
	ld.global.u32 	%r23, [%rd14+-20];
	ld.global.u32 	%r24, [%rd15+-20];
	mul.lo.s32 	%r25, %r24, %r23;
	atom.global.add.u32 	%r26, [%rd1], %r25;
	ld.global.u32 	%r27, [%rd14+-16];
	ld.global.u32 	%r28, [%rd15+-16];
	mul.lo.s32 	%r29, %r28, %r27;
	atom.global.add.u32 	%r30, [%rd1], %r29;
	ld.global.u32 	%r31, [%rd14+-12];
	ld.global.u32 	%r32, [%rd15+-12];
	mul.lo.s32 	%r33, %r32, %r31;
	atom.global.add.u32 	%r34, [%rd1], %r33;
	ld.global.u32 	%r35, [%rd14+-8];
	ld.global.u32 	%r36, [%rd15+-8];
	mul.lo.s32 	%r37, %r36, %r35;
	atom.global.add.u32 	%r38, [%rd1], %r37;
	ld.global.u32 	%r39, [%rd14+-4];
	ld.global.u32 	%r40, [%rd15+-4];
	mul.lo.s32 	%r41, %r40, %r39;
	atom.global.add.u32 	%r42, [%rd1], %r41;
	ld.global.u32 	%r43, [%rd14];
	ld.global.u32 	%r44, [%rd15];
	mul.lo.s32 	%r45, %r44, %r43;
	atom.global.add.u32 	%r46, [%rd1], %r45;
	ld.global.u32 	%r47, [%rd14+4];
	ld.global.u32 	%r48, [%rd15+4];
	mul.lo.s32 	%r49, %r48, %r47;
	atom.global.add.u32 	%r50, [%rd1], %r49;
	ld.global.u32 	%r51, [%rd14+8];
	ld.global.u32 	%r52, [%rd15+8];
	mul.lo.s32 	%r53, %r52, %r51;
	atom.global.add.u32 	%r54, [%rd1], %r53;
	ld.global.u32 	%r55, [%rd14+12];
	ld.global.u32 	%r56, [%rd15+12];
	mul.lo.s32 	%r57, %r56, %r55;
	atom.global.add.u32 	%r58, [%rd1], %r57;
	ld.global.u32 	%r59, [%rd14+16];
	ld.global.u32 	%r60, [%rd15+16];
	mul.lo.s32 	%r61, %r60, %r59;
	atom.global.add.u32 	%r62, [%rd1], %r61;
	ld.global.u32 	%r63, [%rd14+20];
	ld.global.u32 	%r64, [%rd15+20];
	mul.lo.s32 	%r65, %r64, %r63;
	atom.global.add.u32 	%r66, [%rd1], %r65;
	ld.global.u32 	%r67, [%rd14+24];
	ld.global.u32 	%r68, [%rd15+24];
	mul.lo.s32 	%r69, %r68, %r67;
	atom.global.add.u32 	%r70, [%rd1], %r69;
	ld.global.u32 	%r71, [%rd14+28];
	ld.global.u32 	%r72, [%rd15+28];
	mul.lo.s32 	%r73, %r72, %r71;
	atom.global.add.u32 	%r74, [%rd1], %r73;
	add.s32 	%r76, %r76, 16;
	add.s32 	%r75, %r75, 16;
	add.s64 	%rd15, %rd15, 64;
	setp.ne.s32 	%p1, %r76, 256;
	@%p1 bra 	$L__BB0_1;
	ret;

}


// ===== COMPILED SASS (sm_100) =====

	.target	sm_100

	.elftype	@"ET_EXEC"


//--------------------- .note.nv.tkinfo           --------------------------
	.section	.note.nv.tkinfo,"",@"SHT_NOTE"
	.sectionflags	@"SHF_NOTE_NV_TKINFO"
	.tkinfo
        /*0018*/ 	.word	0x00000002
        /*0030*/ 	.string	""
        /*0030*/ 	.string	"ptxas"
        /*0030*/ 	.string	"Cuda compilation tools, release 13.0, V13.0.88"
        /*0030*/ 	.string	"Build cuda_13.0.r13.0/compiler.36424714_0"
        /*0030*/ 	.string	"-arch sm_100 -m 64 "



//--------------------- .note.nv.cuinfo           --------------------------
	.section	.note.nv.cuinfo,"",@"SHT_NOTE"
	.sectionflags	@"SHF_NOTE_NV_CUINFO"
        /*0018*/ 	.short	0x0002
        /*001a*/ 	.short	0x0064
        /*001c*/ 	.short	0x0082
	.zero		2


//--------------------- .nv.info                  --------------------------
	.section	.nv.info,"",@"SHT_CUDA_INFO"
	.align	4


	//----- nvinfo : EIATTR_REGCOUNT
	.align		4
        /*0000*/ 	.byte	0x04, 0x2f
        /*0002*/ 	.short	(.L_1 - .L_0)
	.align		4
.L_0:
        /*0004*/ 	.word	index@(_Z26matrixVectorMultiplicationPiS_S_i)
        /*0008*/ 	.word	0x00000012


	//----- nvinfo : EIATTR_FRAME_SIZE
	.align		4
.L_1:
        /*000c*/ 	.byte	0x04, 0x11
        /*000e*/ 	.short	(.L_3 - .L_2)
	.align		4
.L_2:
        /*0010*/ 	.word	index@(_Z26matrixVectorMultiplicationPiS_S_i)
        /*0014*/ 	.word	0x00000000


	//----- nvinfo : EIATTR_MIN_STACK_SIZE
	.align		4
.L_3:
        /*0018*/ 	.byte	0x04, 0x12
        /*001a*/ 	.short	(.L_5 - .L_4)
	.align		4
.L_4:
        /*001c*/ 	.word	index@(_Z26matrixVectorMultiplicationPiS_S_i)
        /*0020*/ 	.word	0x00000000
.L_5:


//--------------------- .nv.compat                --------------------------
	.section	.nv.compat,"",@"SHT_CUDA_COMPAT_INFO"
	.align	4
        /*0000*/ 	.byte	0x02, 0x09, 0x00, 0x00, 0x02, 0x02, 0x01, 0x00, 0x02, 0x05, 0x05, 0x00, 0x03, 0x07, 0x01, 0x01
        /*0010*/ 	.byte	0x02, 0x03, 0x00, 0x00, 0x02, 0x06, 0x01, 0x00, 0x04, 0x0b, 0x08, 0x00, 0x09, 0x00, 0x00, 0x00
        /*0020*/ 	.byte	0x00, 0x00, 0x00, 0x00


//--------------------- .nv.info._Z26matrixVectorMultiplicationPiS_S_i --------------------------
	.section	.nv.info._Z26matrixVectorMultiplicationPiS_S_i,"",@"SHT_CUDA_INFO"
	.sectionflags	@""
	.align	4


	//----- nvinfo : EIATTR_CUDA_API_VERSION
	.align		4
        /*0000*/ 	.byte	0x04, 0x37
        /*0002*/ 	.short	(.L_7 - .L_6)
.L_6:
        /*0004*/ 	.word	0x00000082


	//----- nvinfo : EIATTR_KPARAM_INFO
	.align		4
.L_7:
        /*0008*/ 	.byte	0x04, 0x17
        /*000a*/ 	.short	(.L_9 - .L_8)
.L_8:
        /*000c*/ 	.word	0x00000000
        /*0010*/ 	.short	0x0003
        /*0012*/ 	.short	0x0018
        /*0014*/ 	.byte	0x00, 0xf0, 0x11, 0x00


	//----- nvinfo : EIATTR_KPARAM_INFO
	.align		4
.L_9:
        /*0018*/ 	.byte	0x04, 0x17
        /*001a*/ 	.short	(.L_11 - .L_10)
.L_10:
        /*001c*/ 	.word	0x00000000
        /*0020*/ 	.short	0x0002
        /*0022*/ 	.short	0x0010
        /*0024*/ 	.byte	0x00, 0xf5, 0x21, 0x00


	//----- nvinfo : EIATTR_KPARAM_INFO
	.align		4
.L_11:
        /*0028*/ 	.byte	0x04, 0x17
        /*002a*/ 	.short	(.L_13 - .L_12)
.L_12:
        /*002c*/ 	.word	0x00000000
        /*0030*/ 	.short	0x0001
        /*0032*/ 	.short	0x0008
        /*0034*/ 	.byte	0x00, 0xf5, 0x21, 0x00


	//----- nvinfo : EIATTR_KPARAM_INFO
	.align		4
.L_13:
        /*0038*/ 	.byte	0x04, 0x17
        /*003a*/ 	.short	(.L_15 - .L_14)
.L_14:
        /*003c*/ 	.word	0x00000000
        /*0040*/ 	.short	0x0000
        /*0042*/ 	.short	0x0000
        /*0044*/ 	.byte	0x00, 0xf5, 0x21, 0x00


	//----- nvinfo : EIATTR_SPARSE_MMA_MASK
	.align		4
.L_15:
        /*0048*/ 	.byte	0x03, 0x50
        /*004a*/ 	.short	0x0000


	//----- nvinfo : EIATTR_MAXREG_COUNT
	.align		4
        /*004c*/ 	.byte	0x03, 0x1b
        /*004e*/ 	.short	0x00ff


	//----- nvinfo : EIATTR_MERCURY_ISA_VERSION
	.align		4
        /*0050*/ 	.byte	0x03, 0x5f
        /*0052*/ 	.short	0x0101


	//----- nvinfo : EIATTR_VRC_CTA_INIT_COUNT
	.align		4
        /*0054*/ 	.byte	0x02, 0x4a
	.zero		1
	.zero		1


	//----- nvinfo : EIATTR_EXIT_INSTR_OFFSETS
	.align		4
        /*0058*/ 	.byte	0x04, 0x1c
        /*005a*/ 	.short	(.L_17 - .L_16)


	//   ....[0]....
.L_16:
        /*005c*/ 	.word	0x000005c0


	//----- nvinfo : EIATTR_CBANK_PARAM_SIZE
	.align		4
.L_17:
        /*0060*/ 	.byte	0x03, 0x19
        /*0062*/ 	.short	0x001c


	//----- nvinfo : EIATTR_PARAM_CBANK
	.align		4
        /*0064*/ 	.byte	0x04, 0x0a
        /*0066*/ 	.short	(.L_19 - .L_18)
	.align		4
.L_18:
        /*0068*/ 	.word	index@(.nv.constant0._Z26matrixVectorMultiplicationPiS_S_i)
        /*006c*/ 	.short	0x0380
        /*006e*/ 	.short	0x001c


	//----- nvinfo : EIATTR_SW_WAR
	.align		4
.L_19:
        /*0070*/ 	.byte	0x04, 0x36
        /*0072*/ 	.short	(.L_21 - .L_20)
.L_20:
        /*0074*/ 	.word	0x00000008
.L_21:


//--------------------- .nv.callgraph             --------------------------
	.section	.nv.callgraph,"",@"SHT_CUDA_CALLGRAPH"
	.align	4
	.sectionentsize	8
	.align		4
        /*0000*/ 	.word	0x00000000
	.align		4
        /*0004*/ 	.word	0xffffffff
	.align		4
        /*0008*/ 	.word	0x00000000
	.align		4
        /*000c*/ 	.word	0xfffffffe
	.align		4
        /*0010*/ 	.word	0x00000000
	.align		4
        /*0014*/ 	.word	0xfffffffd
	.align		4
        /*0018*/ 	.word	0x00000000
	.align		4
        /*001c*/ 	.word	0xfffffffc


//--------------------- .text._Z26matrixVectorMultiplicationPiS_S_i --------------------------
	.section	.text._Z26matrixVectorMultiplicationPiS_S_i,"ax",@progbits
	.align	128
        .global         _Z26matrixVectorMultiplicationPiS_S_i
        .type           _Z26matrixVectorMultiplicationPiS_S_i,@function
        .size           _Z26matrixVectorMultiplicationPiS_S_i,(.L_x_2 - _Z26matrixVectorMultiplicationPiS_S_i)
        .other          _Z26matrixVectorMultiplicationPiS_S_i,@"STO_CUDA_ENTRY STV_DEFAULT"
_Z26matrixVectorMultiplicationPiS_S_i:
.text._Z26matrixVectorMultiplicationPiS_S_i:
[----:B------:R-:W-:Y:S01]  /*0000*/  LDC R1, c[0x0][0x37c] ;  /* 0x0000df00ff017b82 */ /* 0x000fe20000000800 */
[----:B------:R-:W0:Y:S07]  /*0010*/  S2R R0, SR_TID.X ;  /* 0x0000000000007919 */ /* 0x000e2e0000002100 */
[----:B------:R-:W0:Y:S01]  /*0020*/  S2UR UR5, SR_CTAID.X ;  /* 0x00000000000579c3 */ /* 0x000e220000002500 */
[----:B------:R-:W1:Y:S01]  /*0030*/  LDCU.128 UR8, c[0x0][0x380] ;  /* 0x00007000ff0877ac */ /* 0x000e620008000c00 */
[----:B------:R-:W2:Y:S06]  /*0040*/  LDCU.64 UR12, c[0x0][0x358] ;  /* 0x00006b00ff0c77ac */ /* 0x000eac0008000a00 */
[----:B------:R-:W0:Y:S08]  /*0050*/  LDC R5, c[0x0][0x360] ;  /* 0x0000d800ff057b82 */ /* 0x000e300000000800 */
[----:B------:R-:W3:Y:S01]  /*0060*/  LDC.64 R2, c[0x0][0x390] ;  /* 0x0000e400ff027b82 */ /* 0x000ee20000000a00 */
[----:B-1----:R-:W-:-:S02]  /*0070*/  UIADD3 UR4, UP1, UPT, UR10, 0x20, URZ ;  /* 0x000000200a047890 */ /* 0x002fc4000ff3e0ff */
[----:B------:R-:W-:-:S04]  /*0080*/  UIADD3 UR6, UP0, UPT, UR8, 0x20, URZ ;  /* 0x0000002008067890 */ /* 0x000fc8000ff1e0ff */
[----:B------:R-:W-:Y:S01]  /*0090*/  MOV R8, UR4 ;  /* 0x0000000400087c02 */ /* 0x000fe20008000f00 */
[----:B------:R-:W-:Y:S01]  /*00a0*/  UIADD3.X UR7, UPT, UPT, URZ, UR9, URZ, UP0, !UPT ;  /* 0x00000009ff077290 */ /* 0x000fe200087fe4ff */
[----:B------:R-:W-:Y:S01]  /*00b0*/  UMOV UR4, URZ ;  /* 0x000000ff00047c82 */ /* 0x000fe20008000000 */
[----:B0-----:R-:W-:Y:S01]  /*00c0*/  IMAD R5, R5, UR5, R0 ;  /* 0x0000000505057c24 */ /* 0x001fe2000f8e0200 */
[----:B------:R-:W-:-:S04]  /*00d0*/  UIADD3.X UR5, UPT, UPT, URZ, UR11, URZ, UP1, !UPT ;  /* 0x0000000bff057290 */ /* 0x000fc80008ffe4ff */
[C---:B------:R-:W-:Y:S02]  /*00e0*/  SHF.L.U32 R0, R5.reuse, 0x8, RZ ;  /* 0x0000000805007819 */ /* 0x040fe400000006ff */
[----:B------:R-:W-:Y:S01]  /*00f0*/  MOV R9, UR5 ;  /* 0x0000000500097c02 */ /* 0x000fe20008000f00 */
[----:B--23--:R-:W-:-:S07]  /*0100*/  IMAD.WIDE R2, R5, 0x4, R2 ;  /* 0x0000000405027825 */ /* 0x00cfce00078e0202 */
.L_x_0:
[----:B------:R-:W-:Y:S02]  /*0110*/  MOV R6, UR6 ;  /* 0x0000000600067c02 */ /* 0x000fe40008000f00 */
[----:B------:R-:W-:Y:S02]  /*0120*/  MOV R7, UR7 ;  /* 0x0000000700077c02 */ /* 0x000fe40008000f00 */
[----:B------:R-:W-:Y:S02]  /*0130*/  MOV R4, R8 ;  /* 0x0000000800047202 */ /* 0x000fe40000000f00 */
[----:B------:R-:W-:Y:S01]  /*0140*/  MOV R5, R9 ;  /* 0x0000000900057202 */ /* 0x000fe20000000f00 */
[----:B------:R-:W-:-:S04]  /*0150*/  IMAD.WIDE R6, R0, 0x4, R6 ;  /* 0x0000000400067825 */ /* 0x000fc800078e0206 */
[----:B------:R-:W2:Y:S04]  /*0160*/  LDG.E R9, desc[UR12][R4.64+-0x20] ;  /* 0xffffe00c04097981 */ /* 0x000ea8000c1e1900 */
[----:B------:R-:W2:Y:S02]  /*0170*/  LDG.E R8, desc[UR12][R6.64+-0x20] ;  /* 0xffffe00c06087981 */ /* 0x000ea4000c1e1900 */
[----:B--2---:R-:W-:-:S05]  /*0180*/  IMAD R9, R8, R9, RZ ;  /* 0x0000000908097224 */ /* 0x004fca00078e02ff */
[----:B------:R0:W-:Y:S04]  /*0190*/  REDG.E.ADD.STRONG.GPU desc[UR12][R2.64], R9 ;  /* 0x000000090200798e */ /* 0x0001e8000c12e10c */
[----:B------:R-:W2:Y:S04]  /*01a0*/  LDG.E R8, desc[UR12][R6.64+-0x1c] ;  /* 0xffffe40c06087981 */ /* 0x000ea8000c1e1900 */
[----:B-1----:R-:W2:Y:S02]  /*01b0*/  LDG.E R11, desc[UR12][R4.64+-0x1c] ;  /* 0xffffe40c040b7981 */ /* 0x002ea4000c1e1900 */
[----:B--2---:R-:W-:-:S05]  /*01c0*/  IMAD R11, R8, R11, RZ ;  /* 0x0000000b080b7224 */ /* 0x004fca00078e02ff */
[----:B------:R1:W-:Y:S04]  /*01d0*/  REDG.E.ADD.STRONG.GPU desc[UR12][R2.64], R11 ;  /* 0x0000000b0200798e */ /* 0x0003e8000c12e10c */
[----:B------:R-:W2:Y:S04]  /*01e0*/  LDG.E R8, desc[UR12][R6.64+-0x18] ;  /* 0xffffe80c06087981 */ /* 0x000ea8000c1e1900 */
[----:B------:R-:W2:Y:S02]  /*01f0*/  LDG.E R13, desc[UR12][R4.64+-0x18] ;  /* 0xffffe80c040d7981 */ /* 0x000ea4000c1e1900 */
[----:B--2---:R-:W-:-:S05]  /*0200*/  IMAD R13, R8, R13, RZ ;  /* 0x0000000d080d7224 */ /* 0x004fca00078e02ff */
[----:B------:R2:W-:Y:S04]  /*0210*/  REDG.E.ADD.STRONG.GPU desc[UR12][R2.64], R13 ;  /* 0x0000000d0200798e */ /* 0x0005e8000c12e10c */
[----:B------:R-:W3:Y:S04]  /*0220*/  LDG.E R8, desc[UR12][R6.64+-0x14] ;  /* 0xffffec0c06087981 */ /* 0x000ee8000c1e1900 */
[----:B------:R-:W3:Y:S02]  /*0230*/  LDG.E R15, desc[UR12][R4.64+-0x14] ;  /* 0xffffec0c040f7981 */ /* 0x000ee4000c1e1900 */
[----:B---3--:R-:W-:-:S05]  /*0240*/  IMAD R15, R8, R15, RZ ;  /* 0x0000000f080f7224 */ /* 0x008fca00078e02ff */
[----:B------:R3:W-:Y:S04]  /*0250*/  REDG.E.ADD.STRONG.GPU desc[UR12][R2.64], R15 ;  /* 0x0000000f0200798e */ /* 0x0007e8000c12e10c */
[----:B------:R-:W4:Y:S04]  /*0260*/  LDG.E R8, desc[UR12][R6.64+-0x10] ;  /* 0xfffff00c06087981 */ /* 0x000f28000c1e1900 */
[----:B0-----:R-:W4:Y:S02]  /*0270*/  LDG.E R9, desc[UR12][R4.64+-0x10] ;  /* 0xfffff00c04097981 */ /* 0x001f24000c1e1900 */
[----:B----4-:R-:W-:-:S05]  /*0280*/  IMAD R9, R8, R9, RZ ;  /* 0x0000000908097224 */ /* 0x010fca00078e02ff */
[----:B------:R0:W-:Y:S04]  /*0290*/  REDG.E.ADD.STRONG.GPU desc[UR12][R2.64], R9 ;  /* 0x000000090200798e */ /* 0x0001e8000c12e10c */
[----:B------:R-:W4:Y:S04]  /*02a0*/  LDG.E R8, desc[UR12][R6.64+-0xc] ;  /* 0xfffff40c06087981 */ /* 0x000f28000c1e1900 */
[----:B-1----:R-:W4:Y:S02]  /*02b0*/  LDG.E R11, desc[UR12][R4.64+-0xc] ;  /* 0xfffff40c040b7981 */ /* 0x002f24000c1e1900 */
[----:B----4-:R-:W-:-:S05]  /*02c0*/  IMAD R11, R8, R11, RZ ;  /* 0x0000000b080b7224 */ /* 0x010fca00078e02ff */
[----:B------:R1:W-:Y:S04]  /*02d0*/  REDG.E.ADD.STRONG.GPU desc[UR12][R2.64], R11 ;  /* 0x0000000b0200798e */ /* 0x0003e8000c12e10c */
[----:B------:R-:W4:Y:S04]  /*02e0*/  LDG.E R8, desc[UR12][R6.64+-0x8] ;  /* 0xfffff80c06087981 */ /* 0x000f28000c1e1900 */
[----:B--2---:R-:W4:Y:S02]  /*02f0*/  LDG.E R13, desc[UR12][R4.64+-0x8] ;  /* 0xfffff80c040d7981 */ /* 0x004f24000c1e1900 */
[----:B----4-:R-:W-:-:S05]  /*0300*/  IMAD R13, R8, R13, RZ ;  /* 0x0000000d080d7224 */ /* 0x010fca00078e02ff */
[----:B------:R2:W-:Y:S04]  /*0310*/  REDG.E.ADD.STRONG.GPU desc[UR12][R2.64], R13 ;  /* 0x0000000d0200798e */ /* 0x0005e8000c12e10c */
[----:B------:R-:W4:Y:S04]  /*0320*/  LDG.E R8, desc[UR12][R6.64+-0x4] ;  /* 0xfffffc0c06087981 */ /* 0x000f28000c1e1900 */
[----:B---3--:R-:W4:Y:S02]  /*0330*/  LDG.E R15, desc[UR12][R4.64+-0x4] ;  /* 0xfffffc0c040f7981 */ /* 0x008f24000c1e1900 */
[----:B----4-:R-:W-:-:S05]  /*0340*/  IMAD R15, R8, R15, RZ ;  /* 0x0000000f080f7224 */ /* 0x010fca00078e02ff */
        /* <DEDUP_REMOVED lines=29> */
[----:B------:R-:W2:Y:S04]  /*0520*/  LDG.E R8, desc[UR12][R6.64+0x1c] ;  /* 0x00001c0c06087981 */ /* 0x000ea8000c1e1900 */
[----:B---3--:R-:W2:Y:S01]  /*0530*/  LDG.E R15, desc[UR12][R4.64+0x1c] ;  /* 0x00001c0c040f7981 */ /* 0x008ea2000c1e1900 */
[----:B------:R-:W-:-:S04]  /*0540*/  UIADD3 UR4, UPT, UPT, UR4, 0x10, URZ ;  /* 0x0000001004047890 */ /* 0x000fc8000fffe0ff */
[----:B------:R-:W-:Y:S01]  /*0550*/  UISETP.NE.AND UP0, UPT, UR4, 0x100, UPT ;  /* 0x000001000400788c */ /* 0x000fe2000bf05270 */
[----:B--2---:R-:W-:-:S05]  /*0560*/  IMAD R15, R8, R15, RZ ;  /* 0x0000000f080f7224 */ /* 0x004fca00078e02ff */
[----:B------:R1:W-:Y:S01]  /*0570*/  REDG.E.ADD.STRONG.GPU desc[UR12][R2.64], R15 ;  /* 0x0000000f0200798e */ /* 0x0003e2000c12e10c */
[----:B------:R-:W-:Y:S02]  /*0580*/  IADD3 R8, P0, PT, R4, 0x40, RZ ;  /* 0x0000004004087810 */ /* 0x000fe40007f1e0ff */
[----:B------:R-:W-:Y:S02]  /*0590*/  IADD3 R0, PT, PT, R0, 0x10, RZ ;  /* 0x0000001000007810 */ /* 0x000fe40007ffe0ff */
[----:B0-----:R-:W-:Y:S01]  /*05a0*/  IADD3.X R9, PT, PT, RZ, R5, RZ, P0, !PT ;  /* 0x00000005ff097210 */ /* 0x001fe200007fe4ff */
[----:B------:R-:W-:Y:S08]  /*05b0*/  BRA.U UP0, `(.L_x_0) ;  /* 0xfffffff900d47547 */ /* 0x000ff0000b83ffff */
[----:B------:R-:W-:Y:S05]  /*05c0*/  EXIT ;  /* 0x000000000000794d */ /* 0x000fea0003800000 */
.L_x_1:
[----:B------:R-:W-:-:S00]  /*05d0*/  BRA `(.L_x_1) ;  /* 0xfffffffc00fc7947 */ /* 0x000fc0000383ffff */
[----:B------:R-:W-:-:S00]  /*05e0*/  NOP ;  /* 0x0000000000007918 */ /* 0x000fc00000000000 */
        /* <DEDUP_REMOVED lines=9> */
.L_x_2:


//--------------------- .nv.shared.reserved.0     --------------------------
	.section	.nv.shared.reserved.0,"aw",@nobits
	.weak		__nv_reservedSMEM_offset_0_alias
	.size		__nv_reservedSMEM_offset_0_alias, 0, 64
	.other		__nv_reservedSMEM_offset_0_alias,@"STO_CUDA_RESERVED_SHARED STV_DEFAULT"
__nv_reservedSMEM_offset_0_alias:
	.zero		0
	.zero		64


//--------------------- .nv.constant0._Z26matrixVectorMultiplicationPiS_S_i --------------------------
	.section	.nv.constant0._Z26matrixVectorMultiplicationPiS_S_i,"a",@progbits
	.sectionflags	@""
	.align	4
.nv.constant0._Z26matrixVectorMultiplicationPiS_S_i:
	.zero		924


//--------------------- SYMBOLS --------------------------

	.type		.nv.reservedSmem.offset0,@object
	.size		.nv.reservedSmem.offset0,0x4
